//
// Generated by NVIDIA NVVM Compiler
//
// Compiler Build ID: CL-36424714
// Cuda compilation tools, release 13.0, V13.0.88
// Based on NVVM 20.0.0
//

.version 9.0
.target sm_100
.address_size 64

	// .globl	_Z9transposePiS_ii

.visible .entry _Z9transposePiS_ii(
	.param .u64 .ptr .align 1 _Z9transposePiS_ii_param_0,
	.param .u64 .ptr .align 1 _Z9transposePiS_ii_param_1,
	.param .u32 _Z9transposePiS_ii_param_2,
	.param .u32 _Z9transposePiS_ii_param_3
)
{


	bar.sync 	0;
	ret;

}


// ===== COMPILED SASS (sm_100) =====

	.target	sm_100

	.elftype	@"ET_EXEC"


//--------------------- .note.nv.tkinfo           --------------------------
	.section	.note.nv.tkinfo,"",@"SHT_NOTE"
	.sectionflags	@"SHF_NOTE_NV_TKINFO"
	.tkinfo
        /*0018*/ 	.word	0x00000002
        /*0030*/ 	.string	""
        /*0030*/ 	.string	"ptxas"
        /*0030*/ 	.string	"Cuda compilation tools, release 13.0, V13.0.88"
        /*0030*/ 	.string	"Build cuda_13.0.r13.0/compiler.36424714_0"
        /*0030*/ 	.string	"-arch sm_100 -m 64 "



//--------------------- .note.nv.cuinfo           --------------------------
	.section	.note.nv.cuinfo,"",@"SHT_NOTE"
	.sectionflags	@"SHF_NOTE_NV_CUINFO"
        /*0018*/ 	.short	0x0002
        /*001a*/ 	.short	0x0064
        /*001c*/ 	.short	0x0082
	.zero		2


//--------------------- .nv.info                  --------------------------
	.section	.nv.info,"",@"SHT_CUDA_INFO"
	.align	4


	//----- nvinfo : EIATTR_REGCOUNT
	.align		4
        /*0000*/ 	.byte	0x04, 0x2f
        /*0002*/ 	.short	(.L_1 - .L_0)
	.align		4
.L_0:
        /*0004*/ 	.word	index@(_Z9transposePiS_ii)
        /*0008*/ 	.word	0x00000004


	//----- nvinfo : EIATTR_FRAME_SIZE
	.align		4
.L_1:
        /*000c*/ 	.byte	0x04, 0x11
        /*000e*/ 	.short	(.L_3 - .L_2)
	.align		4
.L_2:
        /*0010*/ 	.word	index@(_Z9transposePiS_ii)
        /*0014*/ 	.word	0x00000000


	//----- nvinfo : EIATTR_MIN_STACK_SIZE
	.align		4
.L_3:
        /*0018*/ 	.byte	0x04, 0x12
        /*001a*/ 	.short	(.L_5 - .L_4)
	.align		4
.L_4:
        /*001c*/ 	.word	index@(_Z9transposePiS_ii)
        /*0020*/ 	.word	0x00000000
.L_5:


//--------------------- .nv.compat                --------------------------
	.section	.nv.compat,"",@"SHT_CUDA_COMPAT_INFO"
	.align	4
        /*0000*/ 	.byte	0x02, 0x09, 0x00, 0x00, 0x02, 0x02, 0x01, 0x00, 0x02, 0x05, 0x05, 0x00, 0x03, 0x07, 0x01, 0x01
        /*0010*/ 	.byte	0x02, 0x03, 0x00, 0x00, 0x02, 0x06, 0x01, 0x00, 0x04, 0x0b, 0x08, 0x00, 0x09, 0x00, 0x00, 0x00
        /*0020*/ 	.byte	0x00, 0x00, 0x00, 0x00


//--------------------- .nv.info._Z9transposePiS_ii --------------------------
	.section	.nv.info._Z9transposePiS_ii,"",@"SHT_CUDA_INFO"
	.sectionflags	@""
	.align	4


	//----- nvinfo : EIATTR_CUDA_API_VERSION
	.align		4
        /*0000*/ 	.byte	0x04, 0x37
        /*0002*/ 	.short	(.L_7 - .L_6)
.L_6:
        /*0004*/ 	.word	0x00000082


	//----- nvinfo : EIATTR_KPARAM_INFO
	.align		4
.L_7:
        /*0008*/ 	.byte	0x04, 0x17
        /*000a*/ 	.short	(.L_9 - .L_8)
.L_8:
        /*000c*/ 	.word	0x00000000
        /*0010*/ 	.short	0x0003
        /*0012*/ 	.short	0x0014
        /*0014*/ 	.byte	0x00, 0xf0, 0x11, 0x00


	//----- nvinfo : EIATTR_KPARAM_INFO
	.align		4
.L_9:
        /*0018*/ 	.byte	0x04, 0x17
        /*001a*/ 	.short	(.L_11 - .L_10)
.L_10:
        /*001c*/ 	.word	0x00000000
        /*0020*/ 	.short	0x0002
        /*0022*/ 	.short	0x0010
        /*0024*/ 	.byte	0x00, 0xf0, 0x11, 0x00


	//----- nvinfo : EIATTR_KPARAM_INFO
	.align		4
.L_11:
        /*0028*/ 	.byte	0x04, 0x17
        /*002a*/ 	.short	(.L_13 - .L_12)
.L_12:
        /*002c*/ 	.word	0x00000000
        /*0030*/ 	.short	0x0001
        /*0032*/ 	.short	0x0008
        /*0034*/ 	.byte	0x00, 0xf5, 0x21, 0x00


	//----- nvinfo : EIATTR_KPARAM_INFO
	.align		4
.L_13:
        /*0038*/ 	.byte	0x04, 0x17
        /*003a*/ 	.short	(.L_15 - .L_14)
.L_14:
        /*003c*/ 	.word	0x00000000
        /*0040*/ 	.short	0x0000
        /*0042*/ 	.short	0x0000
        /*0044*/ 	.byte	0x00, 0xf5, 0x21, 0x00


	//----- nvinfo : EIATTR_SPARSE_MMA_MASK
	.align		4
.L_15:
        /*0048*/ 	.byte	0x03, 0x50
        /*004a*/ 	.short	0x0000


	//----- nvinfo : EIATTR_MAXREG_COUNT
	.align		4
        /*004c*/ 	.byte	0x03, 0x1b
        /*004e*/ 	.short	0x00ff


	//----- nvinfo : EIATTR_NUM_BARRIERS
	.align		4
        /*0050*/ 	.byte	0x02, 0x4c
        /*0052*/ 	.byte	0x01
	.zero		1


	//----- nvinfo : EIATTR_MERCURY_ISA_VERSION
	.align		4
        /*0054*/ 	.byte	0x03, 0x5f
        /*0056*/ 	.short	0x0101


	//----- nvinfo : EIATTR_VRC_CTA_INIT_COUNT
	.align		4
        /*0058*/ 	.byte	0x02, 0x4a
	.zero		1
	.zero		1


	//----- nvinfo : EIATTR_EXIT_INSTR_OFFSETS
	.align		4
        /*005c*/ 	.byte	0x04, 0x1c
        /*005e*/ 	.short	(.L_17 - .L_16)


	//   ....[0]....
.L_16:
        /*0060*/ 	.word	0x00000020


	//----- nvinfo : EIATTR_CBANK_PARAM_SIZE
	.align		4
.L_17:
        /*0064*/ 	.byte	0x03, 0x19
        /*0066*/ 	.short	0x0018


	//----- nvinfo : EIATTR_PARAM_CBANK
	.align		4
        /*0068*/ 	.byte	0x04, 0x0a
        /*006a*/ 	.short	(.L_19 - .L_18)
	.align		4
.L_18:
        /*006c*/ 	.word	index@(.nv.constant0._Z9transposePiS_ii)
        /*0070*/ 	.short	0x0380
        /*0072*/ 	.short	0x0018


	//----- nvinfo : EIATTR_SW_WAR
	.align		4
.L_19:
        /*0074*/ 	.byte	0x04, 0x36
        /*0076*/ 	.short	(.L_21 - .L_20)
.L_20:
        /*0078*/ 	.word	0x00000008
.L_21:


//--------------------- .nv.callgraph             --------------------------
	.section	.nv.callgraph,"",@"SHT_CUDA_CALLGRAPH"
	.align	4
	.sectionentsize	8
	.align		4
        /*0000*/ 	.word	0x00000000
	.align		4
        /*0004*/ 	.word	0xffffffff
	.align		4
        /*0008*/ 	.word	0x00000000
	.align		4
        /*000c*/ 	.word	0xfffffffe
	.align		4
        /*0010*/ 	.word	0x00000000
	.align		4
        /*0014*/ 	.word	0xfffffffd
	.align		4
        /*0018*/ 	.word	0x00000000
	.align		4
        /*001c*/ 	.word	0xfffffffc


//--------------------- .text._Z9transposePiS_ii  --------------------------
	.section	.text._Z9transposePiS_ii,"ax",@progbits
	.align	128
        .global         _Z9transposePiS_ii
        .type           _Z9transposePiS_ii,@function
        .size           _Z9transposePiS_ii,(.L_x_1 - _Z9transposePiS_ii)
        .other          _Z9transposePiS_ii,@"STO_CUDA_ENTRY STV_DEFAULT"
_Z9transposePiS_ii:
.text._Z9transposePiS_ii:
[----:B------:R-:W-:Y:S08]  /*0000*/  LDC R1, c[0x0][0x37c] ;  /* 0x0000df00ff017b82 */ /* 0x000ff00000000800 */
[----:B------:R-:W-:Y:S06]  /*0010*/  BAR.SYNC.DEFER_BLOCKING 0x0 ;  /* 0x0000000000007b1d */ /* 0x000fec0000010000 */
[----:B------:R-:W-:Y:S05]  /*0020*/  EXIT ;  /* 0x000000000000794d */ /* 0x000fea0003800000 */
.L_x_0:
[----:B------:R-:W-:-:S00]  /*0030*/  BRA `(.L_x_0) ;  /* 0xfffffffc00fc7947 */ /* 0x000fc0000383ffff */
[----:B------:R-:W-:-:S00]  /*0040*/  NOP ;  /* 0x0000000000007918 */ /* 0x000fc00000000000 */
        /* <DEDUP_REMOVED lines=11> */
.L_x_1:


//--------------------- .nv.shared.reserved.0     --------------------------
	.section	.nv.shared.reserved.0,"aw",@nobits
	.weak		__nv_reservedSMEM_offset_0_alias
	.size		__nv_reservedSMEM_offset_0_alias, 0, 64
	.other		__nv_reservedSMEM_offset_0_alias,@"STO_CUDA_RESERVED_SHARED STV_DEFAULT"
__nv_reservedSMEM_offset_0_alias:
	.zero		0
	.zero		64


//--------------------- .nv.constant0._Z9transposePiS_ii --------------------------
	.section	.nv.constant0._Z9transposePiS_ii,"a",@progbits
	.sectionflags	@""
	.align	4
.nv.constant0._Z9transposePiS_ii:
	.zero		920


//--------------------- SYMBOLS --------------------------

	.type		.nv.reservedSmem.offset0,@object
	.size		.nv.reservedSmem.offset0,0x4
